	.headerflags	@"EF_CUDA_TEXMODE_UNIFIED EF_CUDA_64BIT_ADDRESS EF_CUDA_ACCELERATORS EF_CUDA_SM90 EF_CUDA_VIRTUAL_SM(EF_CUDA_SM90)"
	.elftype	@"ET_EXEC"


//--------------------- .nv.info                  --------------------------
	.section	.nv.info,"",@"SHT_CUDA_INFO"
	.align	4


	//----- nvinfo : EIATTR_REGCOUNT
	.align		4
        /*0000*/ 	.byte	0x04, 0x2f
        /*0002*/ 	.short	(.L_1 - .L_0)
	.align		4
.L_0:
        /*0004*/ 	.word	index@(triton_poi_fused_add_convolution_mul_9)
        /*0008*/ 	.word	0x00000014


	//----- nvinfo : EIATTR_MIN_STACK_SIZE
	.align		4
.L_1:
        /*000c*/ 	.byte	0x04, 0x12
        /*000e*/ 	.short	(.L_3 - .L_2)
	.align		4
.L_2:
        /*0010*/ 	.word	index@(triton_poi_fused_add_convolution_mul_9)
        /*0014*/ 	.word	0x00000000


	//----- nvinfo : EIATTR_FRAME_SIZE
	.align		4
.L_3:
        /*0018*/ 	.byte	0x04, 0x11
        /*001a*/ 	.short	(.L_5 - .L_4)
	.align		4
.L_4:
        /*001c*/ 	.word	index@(triton_poi_fused_add_convolution_mul_9)
        /*0020*/ 	.word	0x00000000


	//----- nvinfo : EIATTR_MIN_STACK_SIZE
	.align		4
.L_5:
        /*0024*/ 	.byte	0x04, 0x12
        /*0026*/ 	.short	(.L_7 - .L_6)
	.align		4
.L_6:
        /*0028*/ 	.word	index@(triton_poi_fused_add_convolution_mul_9)
        /*002c*/ 	.word	0x00000000
.L_7:


//--------------------- .nv.info.triton_poi_fused_add_convolution_mul_9 --------------------------
	.section	.nv.info.triton_poi_fused_add_convolution_mul_9,"",@"SHT_CUDA_INFO"
	.sectionflags	@""
	.align	4


	//----- nvinfo : EIATTR_CUDA_API_VERSION
	.align		4
        /*0000*/ 	.byte	0x04, 0x37
        /*0002*/ 	.short	(.L_9 - .L_8)
.L_8:
        /*0004*/ 	.word	0x0000007c


	//----- nvinfo : EIATTR_KPARAM_INFO
	.align		4
.L_9:
        /*0008*/ 	.byte	0x04, 0x17
        /*000a*/ 	.short	(.L_11 - .L_10)
.L_10:
        /*000c*/ 	.word	0x00000000
        /*0010*/ 	.short	0x0004
        /*0012*/ 	.short	0x0020
        /*0014*/ 	.byte	0x00, 0xf0, 0x11, 0x00


	//----- nvinfo : EIATTR_KPARAM_INFO
	.align		4
.L_11:
        /*0018*/ 	.byte	0x04, 0x17
        /*001a*/ 	.short	(.L_13 - .L_12)
.L_12:
        /*001c*/ 	.word	0x00000000
        /*0020*/ 	.short	0x0003
        /*0022*/ 	.short	0x0018
        /*0024*/ 	.byte	0x00, 0xf4, 0x21, 0x00


	//----- nvinfo : EIATTR_KPARAM_INFO
	.align		4
.L_13:
        /*0028*/ 	.byte	0x04, 0x17
        /*002a*/ 	.short	(.L_15 - .L_14)
.L_14:
        /*002c*/ 	.word	0x00000000
        /*0030*/ 	.short	0x0002
        /*0032*/ 	.short	0x0010
        /*0034*/ 	.byte	0x00, 0xf4, 0x21, 0x00


	//----- nvinfo : EIATTR_KPARAM_INFO
	.align		4
.L_15:
        /*0038*/ 	.byte	0x04, 0x17
        /*003a*/ 	.short	(.L_17 - .L_16)
.L_16:
        /*003c*/ 	.word	0x00000000
        /*0040*/ 	.short	0x0001
        /*0042*/ 	.short	0x0008
        /*0044*/ 	.byte	0x00, 0xf4, 0x21, 0x00


	//----- nvinfo : EIATTR_KPARAM_INFO
	.align		4
.L_17:
        /*0048*/ 	.byte	0x04, 0x17
        /*004a*/ 	.short	(.L_19 - .L_18)
.L_18:
        /*004c*/ 	.word	0x00000000
        /*0050*/ 	.short	0x0000
        /*0052*/ 	.short	0x0000
        /*0054*/ 	.byte	0x00, 0xf4, 0x21, 0x00


	//----- nvinfo : EIATTR_SPARSE_MMA_MASK
	.align		4
.L_19:
        /*0058*/ 	.byte	0x03, 0x50
        /*005a*/ 	.short	0x0000


	//----- nvinfo : EIATTR_MAXREG_COUNT
	.align		4
        /*005c*/ 	.byte	0x03, 0x1b
        /*005e*/ 	.short	0x00ff


	//----- nvinfo : EIATTR_EXIT_INSTR_OFFSETS
	.align		4
        /*0060*/ 	.byte	0x04, 0x1c
        /*0062*/ 	.short	(.L_21 - .L_20)


	//   ....[0]....
.L_20:
        /*0064*/ 	.word	0x00000270


	//   ....[1]....
        /*0068*/ 	.word	0x00000290


	//----- nvinfo : EIATTR_REQNTID
	.align		4
.L_21:
        /*006c*/ 	.byte	0x04, 0x10
        /*006e*/ 	.short	(.L_23 - .L_22)
.L_22:
        /*0070*/ 	.word	0x00000080
        /*0074*/ 	.word	0x00000001
        /*0078*/ 	.word	0x00000001


	//----- nvinfo : EIATTR_CBANK_PARAM_SIZE
	.align		4
.L_23:
        /*007c*/ 	.byte	0x03, 0x19
        /*007e*/ 	.short	0x0024


	//----- nvinfo : EIATTR_PARAM_CBANK
	.align		4
        /*0080*/ 	.byte	0x04, 0x0a
        /*0082*/ 	.short	(.L_25 - .L_24)
	.align		4
.L_24:
        /*0084*/ 	.word	index@(.nv.constant0.triton_poi_fused_add_convolution_mul_9)
        /*0088*/ 	.short	0x0210
        /*008a*/ 	.short	0x0024


	//----- nvinfo : EIATTR_SW_WAR
	.align		4
.L_25:
        /*008c*/ 	.byte	0x04, 0x36
        /*008e*/ 	.short	(.L_27 - .L_26)
.L_26:
        /*0090*/ 	.word	0x00000008
.L_27:


//--------------------- .nv.callgraph             --------------------------
	.section	.nv.callgraph,"",@"SHT_CUDA_CALLGRAPH"
	.align	4
	.sectionentsize	8
	.align		4
        /*0000*/ 	.word	0x00000000
	.align		4
        /*0004*/ 	.word	0xffffffff
	.align		4
        /*0008*/ 	.word	0x00000000
	.align		4
        /*000c*/ 	.word	0xfffffffe
	.align		4
        /*0010*/ 	.word	0x00000000
	.align		4
        /*0014*/ 	.word	0xfffffffd
	.align		4
        /*0018*/ 	.word	0x00000000
	.align		4
        /*001c*/ 	.word	0xfffffffc


//--------------------- .text.triton_poi_fused_add_convolution_mul_9 --------------------------
	.section	.text.triton_poi_fused_add_convolution_mul_9,"ax",@progbits
	.align	128
        .global         triton_poi_fused_add_convolution_mul_9
        .type           triton_poi_fused_add_convolution_mul_9,@function
        .size           triton_poi_fused_add_convolution_mul_9,(.L_x_1 - triton_poi_fused_add_convolution_mul_9)
        .other          triton_poi_fused_add_convolution_mul_9,@"STO_CUDA_ENTRY STV_DEFAULT"
triton_poi_fused_add_convolution_mul_9:
.text.triton_poi_fused_add_convolution_mul_9:
[----:B------:R-:W0:Y:S02]  /*0000*/  LDC R1, c[0x0][0x28] ;  /* 0x00000a00ff017b82 */ /* 0x000e240000000800 */
[----:B------:R-:W1:Y:S01]  /*0010*/  S2R R0, SR_TID.X ;  /* 0x0000000000007919 */ /* 0x000e620000002100 */
[----:B------:R-:W2:Y:S01]  /*0020*/  LDC.64 R8, c[0x0][0x218] ;  /* 0x00008600ff087b82 */ /* 0x000ea20000000a00 */
[----:B------:R-:W-:Y:S01]  /*0030*/  HFMA2.MMA R15, -RZ, RZ, 0, 0 ;  /* 0x00000000ff0f7435 */ /* 0x000fe200000001ff */
[----:B------:R-:W-:Y:S01]  /*0040*/  ULDC.64 UR4, c[0x0][0x208] ;  /* 0x0000820000047ab9 */ /* 0x000fe20000000a00 */
[----:B------:R-:W3:Y:S05]  /*0050*/  S2R R11, SR_CTAID.X ;  /* 0x00000000000b7919 */ /* 0x000eea0000002500 */
[----:B------:R-:W4:Y:S08]  /*0060*/  LDC.64 R6, c[0x0][0x210] ;  /* 0x00008400ff067b82 */ /* 0x000f300000000a00 */
[----:B------:R-:W5:Y:S01]  /*0070*/  LDC.64 R4, c[0x0][0x220] ;  /* 0x00008800ff047b82 */ /* 0x000f620000000a00 */
[----:B-1----:R-:W-:Y:S01]  /*0080*/  IMAD.SHL.U32 R0, R0, 0x2, RZ ;  /* 0x0000000200007824 */ /* 0x002fe200078e00ff */
[----:B---3--:R-:W-:-:S04]  /*0090*/  SHF.R.S32.HI R2, RZ, 0x17, R11 ;  /* 0x00000017ff027819 */ /* 0x008fc8000001140b */
[----:B------:R-:W-:Y:S02]  /*00a0*/  LOP3.LUT R0, R0, 0xfe, RZ, 0xc0, !PT ;  /* 0x000000fe00007812 */ /* 0x000fe400078ec0ff */
[----:B------:R-:W-:Y:S02]  /*00b0*/  SGXT R2, R2, 0x1 ;  /* 0x000000010202781a */ /* 0x000fe40000000200 */
[----:B------:R-:W-:-:S04]  /*00c0*/  LEA R11, R11, R0, 0x8 ;  /* 0x000000000b0b7211 */ /* 0x000fc800078e40ff */
[----:B------:R-:W-:Y:S01]  /*00d0*/  LEA.HI R2, R2, R11, RZ, 0x4 ;  /* 0x0000000b02027211 */ /* 0x000fe200078f20ff */
[C---:B----4-:R-:W-:Y:S01]  /*00e0*/  IMAD.WIDE R6, R11.reuse, 0x4, R6 ;  /* 0x000000040b067825 */ /* 0x050fe200078e0206 */
[----:B------:R-:W-:Y:S02]  /*00f0*/  ISETP.GE.AND P0, PT, R11, 0x100, PT ;  /* 0x000001000b00780c */ /* 0x000fe40003f06270 */
[----:B------:R-:W-:Y:S02]  /*0100*/  SHF.R.S32.HI R0, RZ, 0x4, R2 ;  /* 0x00000004ff007819 */ /* 0x000fe40000011402 */
[----:B------:R-:W1:Y:S02]  /*0110*/  LDC.64 R2, c[0x0][0x228] ;  /* 0x00008a00ff027b82 */ /* 0x000e640000000a00 */
[----:B------:R-:W-:-:S04]  /*0120*/  LEA.HI R10, R0, R0, RZ, 0x2 ;  /* 0x00000000000a7211 */ /* 0x000fc800078f10ff */
[----:B------:R-:W-:-:S05]  /*0130*/  LOP3.LUT R13, R10, 0xfffffffc, RZ, 0xc0, !PT ;  /* 0xfffffffc0a0d7812 */ /* 0x000fca00078ec0ff */
[----:B------:R-:W-:Y:S02]  /*0140*/  IMAD.IADD R13, R0, 0x1, -R13 ;  /* 0x00000001000d7824 */ /* 0x000fe400078e0a0d */
[----:B------:R-:W-:Y:S02]  /*0150*/  IMAD.MOV.U32 R0, RZ, RZ, RZ ;  /* 0x000000ffff007224 */ /* 0x000fe400078e00ff */
[----:B--2---:R-:W-:Y:S01]  /*0160*/  IMAD.WIDE R8, R13, 0x4, R8 ;  /* 0x000000040d087825 */ /* 0x004fe200078e0208 */
[----:B------:R-:W-:Y:S02]  /*0170*/  CS2R R12, SRZ ;  /* 0x00000000000c7805 */ /* 0x000fe4000001ff00 */
[----:B------:R-:W-:Y:S01]  /*0180*/  CS2R R16, SRZ ;  /* 0x0000000000107805 */ /* 0x000fe2000001ff00 */
[C---:B-----5:R-:W-:Y:S01]  /*0190*/  IMAD.WIDE R4, R11.reuse, 0x4, R4 ;  /* 0x000000040b047825 */ /* 0x060fe200078e0204 */
[----:B------:R-:W2:Y:S04]  /*01a0*/  @!P0 LDG.E.EL R15, desc[UR4][R8.64] ;  /* 0x00000004080f8981 */ /* 0x000ea8000c2e1900 */
[----:B------:R-:W3:Y:S01]  /*01b0*/  @!P0 LDG.E.EL R0, desc[UR4][R8.64] ;  /* 0x0000000408008981 */ /* 0x000ee2000c2e1900 */
[----:B-1----:R-:W-:Y:S01]  /*01c0*/  IMAD.WIDE R2, R11, 0x4, R2 ;  /* 0x000000040b027825 */ /* 0x002fe200078e0202 */
[----:B------:R-:W-:-:S02]  /*01d0*/  CS2R R10, SRZ ;  /* 0x00000000000a7805 */ /* 0x000fc4000001ff00 */
[----:B------:R-:W2:Y:S04]  /*01e0*/  @!P0 LDG.E.64 R12, desc[UR4][R6.64] ;  /* 0x00000004060c8981 */ /* 0x000ea8000c1e1b00 */
[----:B------:R-:W4:Y:S04]  /*01f0*/  @!P0 LDG.E.64 R16, desc[UR4][R4.64] ;  /* 0x0000000404108981 */ /* 0x000f28000c1e1b00 */
[----:B------:R-:W5:Y:S01]  /*0200*/  @!P0 LDG.E.64 R10, desc[UR4][R2.64] ;  /* 0x00000004020a8981 */ /* 0x000f62000c1e1b00 */
[----:B--2---:R-:W-:Y:S01]  /*0210*/  FADD R15, R15, R12 ;  /* 0x0000000c0f0f7221 */ /* 0x004fe20000000000 */
[----:B---3--:R-:W-:-:S03]  /*0220*/  FADD R0, R0, R13 ;  /* 0x0000000d00007221 */ /* 0x008fc60000000000 */
[----:B----4-:R-:W-:Y:S01]  /*0230*/  FFMA R15, R15, 0.20000000298023223877, R16 ;  /* 0x3e4ccccd0f0f7823 */ /* 0x010fe20000000010 */
[----:B------:R-:W-:-:S03]  /*0240*/  FFMA R0, R0, 0.20000000298023223877, R17 ;  /* 0x3e4ccccd00007823 */ /* 0x000fc60000000011 */
[----:B-----5:R-:W-:Y:S01]  /*0250*/  FFMA R10, R15, 0.20000000298023223877, R10 ;  /* 0x3e4ccccd0f0a7823 */ /* 0x020fe2000000000a */
[----:B------:R-:W-:Y:S01]  /*0260*/  FFMA R11, R0, 0.20000000298023223877, R11 ;  /* 0x3e4ccccd000b7823 */ /* 0x000fe2000000000b */
[----:B------:R-:W-:Y:S06]  /*0270*/  @P0 EXIT ;  /* 0x000000000000094d */ /* 0x000fec0003800000 */
[----:B------:R-:W-:Y:S01]  /*0280*/  STG.E.64 desc[UR4][R6.64], R10 ;  /* 0x0000000a06007986 */ /* 0x000fe2000c101b04 */
[----:B------:R-:W-:Y:S05]  /*0290*/  EXIT ;  /* 0x000000000000794d */ /* 0x000fea0003800000 */
.L_x_0:
[----:B------:R-:W-:-:S00]  /*02a0*/  BRA `(.L_x_0) ;  /* 0xfffffffc00fc7947 */ /* 0x000fc0000383ffff */
[----:B------:R-:W-:-:S00]  /*02b0*/  NOP ;  /* 0x0000000000007918 */ /* 0x000fc00000000000 */
        /* <DEDUP_REMOVED lines=12> */
.L_x_1:


//--------------------- .nv.constant0.triton_poi_fused_add_convolution_mul_9 --------------------------
	.section	.nv.constant0.triton_poi_fused_add_convolution_mul_9,"a",@progbits
	.sectionflags	@""
	.align	4
.nv.constant0.triton_poi_fused_add_convolution_mul_9:
	.zero		564
